	.headerflags	@"EF_CUDA_TEXMODE_UNIFIED EF_CUDA_64BIT_ADDRESS EF_CUDA_ACCELERATORS EF_CUDA_SM90 EF_CUDA_VIRTUAL_SM(EF_CUDA_SM90)"
	.elftype	@"ET_EXEC"


//--------------------- .nv.info                  --------------------------
	.section	.nv.info,"",@"SHT_CUDA_INFO"
	.align	4


	//----- nvinfo : EIATTR_REGCOUNT
	.align		4
        /*0000*/ 	.byte	0x04, 0x2f
        /*0002*/ 	.short	(.L_1 - .L_0)
	.align		4
.L_0:
        /*0004*/ 	.word	index@(triton_poi_fused_relu_threshold_backward_1)
        /*0008*/ 	.word	0x0000000c


	//----- nvinfo : EIATTR_MIN_STACK_SIZE
	.align		4
.L_1:
        /*000c*/ 	.byte	0x04, 0x12
        /*000e*/ 	.short	(.L_3 - .L_2)
	.align		4
.L_2:
        /*0010*/ 	.word	index@(triton_poi_fused_relu_threshold_backward_1)
        /*0014*/ 	.word	0x00000000


	//----- nvinfo : EIATTR_FRAME_SIZE
	.align		4
.L_3:
        /*0018*/ 	.byte	0x04, 0x11
        /*001a*/ 	.short	(.L_5 - .L_4)
	.align		4
.L_4:
        /*001c*/ 	.word	index@(triton_poi_fused_relu_threshold_backward_1)
        /*0020*/ 	.word	0x00000000


	//----- nvinfo : EIATTR_MIN_STACK_SIZE
	.align		4
.L_5:
        /*0024*/ 	.byte	0x04, 0x12
        /*0026*/ 	.short	(.L_7 - .L_6)
	.align		4
.L_6:
        /*0028*/ 	.word	index@(triton_poi_fused_relu_threshold_backward_1)
        /*002c*/ 	.word	0x00000000
.L_7:


//--------------------- .nv.info.triton_poi_fused_relu_threshold_backward_1 --------------------------
	.section	.nv.info.triton_poi_fused_relu_threshold_backward_1,"",@"SHT_CUDA_INFO"
	.sectionflags	@""
	.align	4


	//----- nvinfo : EIATTR_CUDA_API_VERSION
	.align		4
        /*0000*/ 	.byte	0x04, 0x37
        /*0002*/ 	.short	(.L_9 - .L_8)
.L_8:
        /*0004*/ 	.word	0x0000007c


	//----- nvinfo : EIATTR_KPARAM_INFO
	.align		4
.L_9:
        /*0008*/ 	.byte	0x04, 0x17
        /*000a*/ 	.short	(.L_11 - .L_10)
.L_10:
        /*000c*/ 	.word	0x00000000
        /*0010*/ 	.short	0x0003
        /*0012*/ 	.short	0x0018
        /*0014*/ 	.byte	0x00, 0xf0, 0x11, 0x00


	//----- nvinfo : EIATTR_KPARAM_INFO
	.align		4
.L_11:
        /*0018*/ 	.byte	0x04, 0x17
        /*001a*/ 	.short	(.L_13 - .L_12)
.L_12:
        /*001c*/ 	.word	0x00000000
        /*0020*/ 	.short	0x0002
        /*0022*/ 	.short	0x0010
        /*0024*/ 	.byte	0x00, 0xf4, 0x21, 0x00


	//----- nvinfo : EIATTR_KPARAM_INFO
	.align		4
.L_13:
        /*0028*/ 	.byte	0x04, 0x17
        /*002a*/ 	.short	(.L_15 - .L_14)
.L_14:
        /*002c*/ 	.word	0x00000000
        /*0030*/ 	.short	0x0001
        /*0032*/ 	.short	0x0008
        /*0034*/ 	.byte	0x00, 0xf4, 0x21, 0x00


	//----- nvinfo : EIATTR_KPARAM_INFO
	.align		4
.L_15:
        /*0038*/ 	.byte	0x04, 0x17
        /*003a*/ 	.short	(.L_17 - .L_16)
.L_16:
        /*003c*/ 	.word	0x00000000
        /*0040*/ 	.short	0x0000
        /*0042*/ 	.short	0x0000
        /*0044*/ 	.byte	0x00, 0xf4, 0x21, 0x00


	//----- nvinfo : EIATTR_SPARSE_MMA_MASK
	.align		4
.L_17:
        /*0048*/ 	.byte	0x03, 0x50
        /*004a*/ 	.short	0x0000


	//----- nvinfo : EIATTR_MAXREG_COUNT
	.align		4
        /*004c*/ 	.byte	0x03, 0x1b
        /*004e*/ 	.short	0x00ff


	//----- nvinfo : EIATTR_EXIT_INSTR_OFFSETS
	.align		4
        /*0050*/ 	.byte	0x04, 0x1c
        /*0052*/ 	.short	(.L_19 - .L_18)


	//   ....[0]....
.L_18:
        /*0054*/ 	.word	0x00000220


	//----- nvinfo : EIATTR_REQNTID
	.align		4
.L_19:
        /*0058*/ 	.byte	0x04, 0x10
        /*005a*/ 	.short	(.L_21 - .L_20)
.L_20:
        /*005c*/ 	.word	0x00000080
        /*0060*/ 	.word	0x00000001
        /*0064*/ 	.word	0x00000001


	//----- nvinfo : EIATTR_CBANK_PARAM_SIZE
	.align		4
.L_21:
        /*0068*/ 	.byte	0x03, 0x19
        /*006a*/ 	.short	0x001c


	//----- nvinfo : EIATTR_PARAM_CBANK
	.align		4
        /*006c*/ 	.byte	0x04, 0x0a
        /*006e*/ 	.short	(.L_23 - .L_22)
	.align		4
.L_22:
        /*0070*/ 	.word	index@(.nv.constant0.triton_poi_fused_relu_threshold_backward_1)
        /*0074*/ 	.short	0x0210
        /*0076*/ 	.short	0x001c


	//----- nvinfo : EIATTR_SW_WAR
	.align		4
.L_23:
        /*0078*/ 	.byte	0x04, 0x36
        /*007a*/ 	.short	(.L_25 - .L_24)
.L_24:
        /*007c*/ 	.word	0x00000008
.L_25:


//--------------------- .nv.callgraph             --------------------------
	.section	.nv.callgraph,"",@"SHT_CUDA_CALLGRAPH"
	.align	4
	.sectionentsize	8
	.align		4
        /*0000*/ 	.word	0x00000000
	.align		4
        /*0004*/ 	.word	0xffffffff
	.align		4
        /*0008*/ 	.word	0x00000000
	.align		4
        /*000c*/ 	.word	0xfffffffe
	.align		4
        /*0010*/ 	.word	0x00000000
	.align		4
        /*0014*/ 	.word	0xfffffffd
	.align		4
        /*0018*/ 	.word	0x00000000
	.align		4
        /*001c*/ 	.word	0xfffffffc


//--------------------- .text.triton_poi_fused_relu_threshold_backward_1 --------------------------
	.section	.text.triton_poi_fused_relu_threshold_backward_1,"ax",@progbits
	.align	128
        .global         triton_poi_fused_relu_threshold_backward_1
        .type           triton_poi_fused_relu_threshold_backward_1,@function
        .size           triton_poi_fused_relu_threshold_backward_1,(.L_x_1 - triton_poi_fused_relu_threshold_backward_1)
        .other          triton_poi_fused_relu_threshold_backward_1,@"STO_CUDA_ENTRY STV_DEFAULT"
triton_poi_fused_relu_threshold_backward_1:
.text.triton_poi_fused_relu_threshold_backward_1:
[----:B------:R-:W-:Y:S01]  /*0000*/  LDC R1, c[0x0][0x28] ;  /* 0x00000a00ff017b82 */ /* 0x000fe20000000800 */
[----:B------:R-:W1:Y:S07]  /*0010*/  S2R R0, SR_TID.X ;  /* 0x0000000000007919 */ /* 0x000e6e0000002100 */
[----:B------:R-:W2:Y:S01]  /*0020*/  LDC.64 R4, c[0x0][0x218] ;  /* 0x00008600ff047b82 */ /* 0x000ea20000000a00 */
[----:B------:R-:W-:Y:S01]  /*0030*/  ULDC.64 UR4, c[0x0][0x208] ;  /* 0x0000820000047ab9 */ /* 0x000fe20000000a00 */
[----:B------:R-:W-:Y:S01]  /*0040*/  ULDC.64 UR6, c[0x0][0x220] ;  /* 0x0000880000067ab9 */ /* 0x000fe20000000a00 */
[----:B------:R-:W3:Y:S05]  /*0050*/  S2R R7, SR_CTAID.X ;  /* 0x0000000000077919 */ /* 0x000eea0000002500 */
[----:B------:R-:W4:Y:S01]  /*0060*/  LDC.64 R2, c[0x0][0x210] ;  /* 0x00008400ff027b82 */ /* 0x000f220000000a00 */
[----:B-1----:R-:W-:Y:S01]  /*0070*/  IMAD.SHL.U32 R0, R0, 0x2, RZ ;  /* 0x0000000200007824 */ /* 0x002fe200078e00ff */
[----:B---3--:R-:W-:-:S04]  /*0080*/  SHF.R.S32.HI R6, RZ, 0x17, R7 ;  /* 0x00000017ff067819 */ /* 0x008fc80000011407 */
[----:B------:R-:W-:-:S05]  /*0090*/  LOP3.LUT R0, R0, 0xfe, RZ, 0xc0, !PT ;  /* 0x000000fe00007812 */ /* 0x000fca00078ec0ff */
[----:B------:R-:W-:Y:S01]  /*00a0*/  IMAD R7, R7, 0x100, R0 ;  /* 0x0000010007077824 */ /* 0x000fe200078e0200 */
[----:B------:R-:W-:-:S03]  /*00b0*/  SGXT R0, R6, 0x1 ;  /* 0x000000010600781a */ /* 0x000fc60000000200 */
[----:B----4-:R-:W-:Y:S01]  /*00c0*/  IMAD.WIDE R2, R7, 0x4, R2 ;  /* 0x0000000407027825 */ /* 0x010fe200078e0202 */
[----:B------:R-:W-:-:S04]  /*00d0*/  LEA.HI R0, R0, R7, RZ, 0x7 ;  /* 0x0000000700007211 */ /* 0x000fc800078f38ff */
[----:B------:R-:W-:-:S05]  /*00e0*/  LOP3.LUT R0, R0, 0xffffff80, RZ, 0xc0, !PT ;  /* 0xffffff8000007812 */ /* 0x000fca00078ec0ff */
[----:B------:R-:W-:-:S04]  /*00f0*/  IMAD.IADD R9, R7, 0x1, -R0 ;  /* 0x0000000107097824 */ /* 0x000fc800078e0a00 */
[----:B--2---:R-:W-:Y:S02]  /*0100*/  IMAD.WIDE R4, R9, 0x4, R4 ;  /* 0x0000000409047825 */ /* 0x004fe400078e0204 */
[----:B------:R-:W2:Y:S04]  /*0110*/  LDG.E.64 R8, desc[UR4][R2.64] ;  /* 0x0000000402087981 */ /* 0x000ea8000c1e1b00 */
[----:B------:R-:W2:Y:S01]  /*0120*/  LDG.E.EL.64 R4, desc[UR4][R4.64] ;  /* 0x0000000404047981 */ /* 0x000ea2000c2e1b00 */
[----:B------:R-:W-:-:S04]  /*0130*/  IADD3 R6, P2, R7, UR6, RZ ;  /* 0x0000000607067c10 */ /* 0x000fc8000ff5e0ff */
[----:B------:R-:W-:Y:S02]  /*0140*/  LEA.HI.X.SX32 R7, R7, UR7, 0x1, P2 ;  /* 0x0000000707077c11 */ /* 0x000fe400090f0eff */
[C---:B--2---:R-:W-:Y:S01]  /*0150*/  FSETP.GEU.AND P1, PT, R8.reuse, -R4, PT ;  /* 0x800000040800720b */ /* 0x044fe20003f2e000 */
[----:B------:R-:W-:Y:S01]  /*0160*/  FADD R8, R8, R4 ;  /* 0x0000000408087221 */ /* 0x000fe20000000000 */
[C---:B------:R-:W-:Y:S01]  /*0170*/  FADD R0, R9.reuse, R5 ;  /* 0x0000000509007221 */ /* 0x040fe20000000000 */
[----:B------:R-:W-:-:S03]  /*0180*/  FSETP.GEU.AND P0, PT, R9, -R5, PT ;  /* 0x800000050900720b */ /* 0x000fc60003f0e000 */
[----:B------:R-:W-:Y:S02]  /*0190*/  FSEL R8, R8, RZ, P1 ;  /* 0x000000ff08087208 */ /* 0x000fe40000800000 */
[----:B------:R-:W-:Y:S02]  /*01a0*/  FSEL R9, R0, RZ, P0 ;  /* 0x000000ff00097208 */ /* 0x000fe40000000000 */
[----:B------:R-:W-:Y:S02]  /*01b0*/  FSETP.GTU.AND P1, PT, R8, RZ, PT ;  /* 0x000000ff0800720b */ /* 0x000fe40003f2c000 */
[----:B------:R-:W-:Y:S01]  /*01c0*/  FSETP.GTU.AND P0, PT, R9, RZ, PT ;  /* 0x000000ff0900720b */ /* 0x000fe20003f0c000 */
[----:B------:R-:W-:Y:S01]  /*01d0*/  STG.E.64 desc[UR4][R2.64], R8 ;  /* 0x0000000802007986 */ /* 0x000fe2000c101b04 */
[----:B------:R-:W-:Y:S02]  /*01e0*/  SEL R0, RZ, 0x1, P1 ;  /* 0x00000001ff007807 */ /* 0x000fe40000800000 */
[----:B------:R-:W-:-:S05]  /*01f0*/  SEL R5, RZ, 0x100, P0 ;  /* 0x00000100ff057807 */ /* 0x000fca0000000000 */
[----:B------:R-:W-:-:S05]  /*0200*/  IMAD.IADD R5, R0, 0x1, R5 ;  /* 0x0000000100057824 */ /* 0x000fca00078e0205 */
[----:B------:R-:W-:Y:S01]  /*0210*/  STG.E.U16 desc[UR4][R6.64], R5 ;  /* 0x0000000506007986 */ /* 0x000fe2000c101504 */
[----:B------:R-:W-:Y:S05]  /*0220*/  EXIT ;  /* 0x000000000000794d */ /* 0x000fea0003800000 */
.L_x_0:
[----:B------:R-:W-:-:S00]  /*0230*/  BRA `(.L_x_0) ;  /* 0xfffffffc00fc7947 */ /* 0x000fc0000383ffff */
[----:B------:R-:W-:-:S00]  /*0240*/  NOP ;  /* 0x0000000000007918 */ /* 0x000fc00000000000 */
        /* <DEDUP_REMOVED lines=11> */
.L_x_1:


//--------------------- .nv.constant0.triton_poi_fused_relu_threshold_backward_1 --------------------------
	.section	.nv.constant0.triton_poi_fused_relu_threshold_backward_1,"a",@progbits
	.sectionflags	@""
	.align	4
.nv.constant0.triton_poi_fused_relu_threshold_backward_1:
	.zero		556
